	.headerflags	@"EF_CUDA_TEXMODE_UNIFIED EF_CUDA_64BIT_ADDRESS EF_CUDA_ACCELERATORS EF_CUDA_SM90 EF_CUDA_VIRTUAL_SM(EF_CUDA_SM90)"
	.elftype	@"ET_EXEC"


//--------------------- .nv.info                  --------------------------
	.section	.nv.info,"",@"SHT_CUDA_INFO"
	.align	4


	//----- nvinfo : EIATTR_REGCOUNT
	.align		4
        /*0000*/ 	.byte	0x04, 0x2f
        /*0002*/ 	.short	(.L_1 - .L_0)
	.align		4
.L_0:
        /*0004*/ 	.word	index@(triton_poi_fused_add_mul_1)
        /*0008*/ 	.word	0x0000000c


	//----- nvinfo : EIATTR_MIN_STACK_SIZE
	.align		4
.L_1:
        /*000c*/ 	.byte	0x04, 0x12
        /*000e*/ 	.short	(.L_3 - .L_2)
	.align		4
.L_2:
        /*0010*/ 	.word	index@(triton_poi_fused_add_mul_1)
        /*0014*/ 	.word	0x00000000


	//----- nvinfo : EIATTR_FRAME_SIZE
	.align		4
.L_3:
        /*0018*/ 	.byte	0x04, 0x11
        /*001a*/ 	.short	(.L_5 - .L_4)
	.align		4
.L_4:
        /*001c*/ 	.word	index@(triton_poi_fused_add_mul_1)
        /*0020*/ 	.word	0x00000000


	//----- nvinfo : EIATTR_MIN_STACK_SIZE
	.align		4
.L_5:
        /*0024*/ 	.byte	0x04, 0x12
        /*0026*/ 	.short	(.L_7 - .L_6)
	.align		4
.L_6:
        /*0028*/ 	.word	index@(triton_poi_fused_add_mul_1)
        /*002c*/ 	.word	0x00000000
.L_7:


//--------------------- .nv.info.triton_poi_fused_add_mul_1 --------------------------
	.section	.nv.info.triton_poi_fused_add_mul_1,"",@"SHT_CUDA_INFO"
	.sectionflags	@""
	.align	4


	//----- nvinfo : EIATTR_CUDA_API_VERSION
	.align		4
        /*0000*/ 	.byte	0x04, 0x37
        /*0002*/ 	.short	(.L_9 - .L_8)
.L_8:
        /*0004*/ 	.word	0x0000007c


	//----- nvinfo : EIATTR_KPARAM_INFO
	.align		4
.L_9:
        /*0008*/ 	.byte	0x04, 0x17
        /*000a*/ 	.short	(.L_11 - .L_10)
.L_10:
        /*000c*/ 	.word	0x00000000
        /*0010*/ 	.short	0x0003
        /*0012*/ 	.short	0x0018
        /*0014*/ 	.byte	0x00, 0xf0, 0x11, 0x00


	//----- nvinfo : EIATTR_KPARAM_INFO
	.align		4
.L_11:
        /*0018*/ 	.byte	0x04, 0x17
        /*001a*/ 	.short	(.L_13 - .L_12)
.L_12:
        /*001c*/ 	.word	0x00000000
        /*0020*/ 	.short	0x0002
        /*0022*/ 	.short	0x0010
        /*0024*/ 	.byte	0x00, 0xf4, 0x21, 0x00


	//----- nvinfo : EIATTR_KPARAM_INFO
	.align		4
.L_13:
        /*0028*/ 	.byte	0x04, 0x17
        /*002a*/ 	.short	(.L_15 - .L_14)
.L_14:
        /*002c*/ 	.word	0x00000000
        /*0030*/ 	.short	0x0001
        /*0032*/ 	.short	0x0008
        /*0034*/ 	.byte	0x00, 0xf0, 0x21, 0x00


	//----- nvinfo : EIATTR_KPARAM_INFO
	.align		4
.L_15:
        /*0038*/ 	.byte	0x04, 0x17
        /*003a*/ 	.short	(.L_17 - .L_16)
.L_16:
        /*003c*/ 	.word	0x00000000
        /*0040*/ 	.short	0x0000
        /*0042*/ 	.short	0x0000
        /*0044*/ 	.byte	0x00, 0xf4, 0x21, 0x00


	//----- nvinfo : EIATTR_SPARSE_MMA_MASK
	.align		4
.L_17:
        /*0048*/ 	.byte	0x03, 0x50
        /*004a*/ 	.short	0x0000


	//----- nvinfo : EIATTR_MAXREG_COUNT
	.align		4
        /*004c*/ 	.byte	0x03, 0x1b
        /*004e*/ 	.short	0x00ff


	//----- nvinfo : EIATTR_EXIT_INSTR_OFFSETS
	.align		4
        /*0050*/ 	.byte	0x04, 0x1c
        /*0052*/ 	.short	(.L_19 - .L_18)


	//   ....[0]....
.L_18:
        /*0054*/ 	.word	0x00000190


	//   ....[1]....
        /*0058*/ 	.word	0x000001b0


	//----- nvinfo : EIATTR_REQNTID
	.align		4
.L_19:
        /*005c*/ 	.byte	0x04, 0x10
        /*005e*/ 	.short	(.L_21 - .L_20)
.L_20:
        /*0060*/ 	.word	0x00000080
        /*0064*/ 	.word	0x00000001
        /*0068*/ 	.word	0x00000001


	//----- nvinfo : EIATTR_CBANK_PARAM_SIZE
	.align		4
.L_21:
        /*006c*/ 	.byte	0x03, 0x19
        /*006e*/ 	.short	0x001c


	//----- nvinfo : EIATTR_PARAM_CBANK
	.align		4
        /*0070*/ 	.byte	0x04, 0x0a
        /*0072*/ 	.short	(.L_23 - .L_22)
	.align		4
.L_22:
        /*0074*/ 	.word	index@(.nv.constant0.triton_poi_fused_add_mul_1)
        /*0078*/ 	.short	0x0210
        /*007a*/ 	.short	0x001c


	//----- nvinfo : EIATTR_SW_WAR
	.align		4
.L_23:
        /*007c*/ 	.byte	0x04, 0x36
        /*007e*/ 	.short	(.L_25 - .L_24)
.L_24:
        /*0080*/ 	.word	0x00000008
.L_25:


//--------------------- .nv.callgraph             --------------------------
	.section	.nv.callgraph,"",@"SHT_CUDA_CALLGRAPH"
	.align	4
	.sectionentsize	8
	.align		4
        /*0000*/ 	.word	0x00000000
	.align		4
        /*0004*/ 	.word	0xffffffff
	.align		4
        /*0008*/ 	.word	0x00000000
	.align		4
        /*000c*/ 	.word	0xfffffffe
	.align		4
        /*0010*/ 	.word	0x00000000
	.align		4
        /*0014*/ 	.word	0xfffffffd
	.align		4
        /*0018*/ 	.word	0x00000000
	.align		4
        /*001c*/ 	.word	0xfffffffc


//--------------------- .text.triton_poi_fused_add_mul_1 --------------------------
	.section	.text.triton_poi_fused_add_mul_1,"ax",@progbits
	.align	128
        .global         triton_poi_fused_add_mul_1
        .type           triton_poi_fused_add_mul_1,@function
        .size           triton_poi_fused_add_mul_1,(.L_x_1 - triton_poi_fused_add_mul_1)
        .other          triton_poi_fused_add_mul_1,@"STO_CUDA_ENTRY STV_DEFAULT"
triton_poi_fused_add_mul_1:
.text.triton_poi_fused_add_mul_1:
[----:B------:R-:W0:Y:S02]  /*0000*/  LDC R1, c[0x0][0x28] ;  /* 0x00000a00ff017b82 */ /* 0x000e240000000800 */
[----:B------:R-:W1:Y:S01]  /*0010*/  S2R R0, SR_TID.X ;  /* 0x0000000000007919 */ /* 0x000e620000002100 */
[----:B------:R-:W2:Y:S01]  /*0020*/  LDC.64 R4, c[0x0][0x220] ;  /* 0x00008800ff047b82 */ /* 0x000ea20000000a00 */
[----:B------:R-:W-:Y:S01]  /*0030*/  ULDC.64 UR4, c[0x0][0x208] ;  /* 0x0000820000047ab9 */ /* 0x000fe20000000a00 */
[----:B------:R-:W-:Y:S01]  /*0040*/  ULDC.64 UR6, c[0x0][0x218] ;  /* 0x0000860000067ab9 */ /* 0x000fe20000000a00 */
[----:B------:R-:W3:Y:S01]  /*0050*/  S2R R7, SR_CTAID.X ;  /* 0x0000000000077919 */ /* 0x000ee20000002500 */
[----:B-1----:R-:W-:Y:S02]  /*0060*/  LOP3.LUT R0, R0, 0x7f, RZ, 0xc0, !PT ;  /* 0x0000007f00007812 */ /* 0x002fe400078ec0ff */
[----:B---3--:R-:W-:-:S03]  /*0070*/  SHF.R.S32.HI R2, RZ, 0x18, R7 ;  /* 0x00000018ff027819 */ /* 0x008fc60000011407 */
[----:B------:R-:W-:Y:S01]  /*0080*/  IMAD R7, R7, 0x80, R0 ;  /* 0x0000008007077824 */ /* 0x000fe200078e0200 */
[----:B------:R-:W-:Y:S02]  /*0090*/  SGXT R0, R2, 0x1 ;  /* 0x000000010200781a */ /* 0x000fe40000000200 */
[----:B------:R-:W1:Y:S02]  /*00a0*/  LDC.64 R2, c[0x0][0x210] ;  /* 0x00008400ff027b82 */ /* 0x000e640000000a00 */
[----:B------:R-:W-:Y:S02]  /*00b0*/  ISETP.GE.AND P0, PT, R7, 0xc0, PT ;  /* 0x000000c00700780c */ /* 0x000fe40003f06270 */
[----:B------:R-:W-:-:S04]  /*00c0*/  LEA.HI R0, R0, R7, RZ, 0x4 ;  /* 0x0000000700007211 */ /* 0x000fc800078f20ff */
[----:B------:R-:W-:-:S05]  /*00d0*/  SHF.R.S32.HI R0, RZ, 0x4, R0 ;  /* 0x00000004ff007819 */ /* 0x000fca0000011400 */
[----:B------:R-:W-:-:S05]  /*00e0*/  IMAD.HI R6, R0, 0x55555556, RZ ;  /* 0x5555555600067827 */ /* 0x000fca00078e02ff */
[----:B------:R-:W-:-:S05]  /*00f0*/  LEA.HI R9, R6, R6, RZ, 0x1 ;  /* 0x0000000606097211 */ /* 0x000fca00078f08ff */
[----:B------:R-:W-:Y:S01]  /*0100*/  IMAD R9, R9, -0x3, R0 ;  /* 0xfffffffd09097824 */ /* 0x000fe200078e0200 */
[----:B------:R-:W-:Y:S01]  /*0110*/  HFMA2.MMA R0, -RZ, RZ, 0, 0 ;  /* 0x00000000ff007435 */ /* 0x000fe200000001ff */
[----:B-1----:R-:W-:-:S04]  /*0120*/  IMAD.WIDE R2, R7, 0x4, R2 ;  /* 0x0000000407027825 */ /* 0x002fc800078e0202 */
[----:B------:R-:W-:Y:S02]  /*0130*/  IMAD.MOV.U32 R7, RZ, RZ, RZ ;  /* 0x000000ffff077224 */ /* 0x000fe400078e00ff */
[----:B--2---:R-:W-:-:S03]  /*0140*/  IMAD.WIDE R4, R9, 0x4, R4 ;  /* 0x0000000409047825 */ /* 0x004fc600078e0204 */
[----:B------:R-:W2:Y:S04]  /*0150*/  @!P0 LDG.E R0, desc[UR4][R2.64] ;  /* 0x0000000402008981 */ /* 0x000ea8000c1e1900 */
[----:B------:R-:W2:Y:S01]  /*0160*/  @!P0 LDG.E.EL R7, desc[UR4][R4.64] ;  /* 0x0000000404078981 */ /* 0x000ea2000c2e1900 */
[----:B------:R-:W2:Y:S02]  /*0170*/  F2F.F32.F64 R6, UR6 ;  /* 0x0000000600067d10 */ /* 0x000ea40008301000 */
[----:B--2---:R-:W-:Y:S01]  /*0180*/  FFMA R7, R6, R0, R7 ;  /* 0x0000000006077223 */ /* 0x004fe20000000007 */
[----:B------:R-:W-:Y:S06]  /*0190*/  @P0 EXIT ;  /* 0x000000000000094d */ /* 0x000fec0003800000 */
[----:B------:R-:W-:Y:S01]  /*01a0*/  STG.E desc[UR4][R2.64], R7 ;  /* 0x0000000702007986 */ /* 0x000fe2000c101904 */
[----:B------:R-:W-:Y:S05]  /*01b0*/  EXIT ;  /* 0x000000000000794d */ /* 0x000fea0003800000 */
.L_x_0:
[----:B------:R-:W-:-:S00]  /*01c0*/  BRA `(.L_x_0) ;  /* 0xfffffffc00fc7947 */ /* 0x000fc0000383ffff */
[----:B------:R-:W-:-:S00]  /*01d0*/  NOP ;  /* 0x0000000000007918 */ /* 0x000fc00000000000 */
        /* <DEDUP_REMOVED lines=10> */
.L_x_1:


//--------------------- .nv.constant0.triton_poi_fused_add_mul_1 --------------------------
	.section	.nv.constant0.triton_poi_fused_add_mul_1,"a",@progbits
	.sectionflags	@""
	.align	4
.nv.constant0.triton_poi_fused_add_mul_1:
	.zero		556
